	.headerflags	@"EF_CUDA_TEXMODE_UNIFIED EF_CUDA_64BIT_ADDRESS EF_CUDA_ACCELERATORS EF_CUDA_SM90 EF_CUDA_VIRTUAL_SM(EF_CUDA_SM90)"
	.elftype	@"ET_EXEC"


//--------------------- .nv.info                  --------------------------
	.section	.nv.info,"",@"SHT_CUDA_INFO"
	.align	4


	//----- nvinfo : EIATTR_REGCOUNT
	.align		4
        /*0000*/ 	.byte	0x04, 0x2f
        /*0002*/ 	.short	(.L_1 - .L_0)
	.align		4
.L_0:
        /*0004*/ 	.word	index@(triton_poi_fused_max_pool2d_with_indices_11)
        /*0008*/ 	.word	0x00000030


	//----- nvinfo : EIATTR_MIN_STACK_SIZE
	.align		4
.L_1:
        /*000c*/ 	.byte	0x04, 0x12
        /*000e*/ 	.short	(.L_3 - .L_2)
	.align		4
.L_2:
        /*0010*/ 	.word	index@(triton_poi_fused_max_pool2d_with_indices_11)
        /*0014*/ 	.word	0x00000000


	//----- nvinfo : EIATTR_FRAME_SIZE
	.align		4
.L_3:
        /*0018*/ 	.byte	0x04, 0x11
        /*001a*/ 	.short	(.L_5 - .L_4)
	.align		4
.L_4:
        /*001c*/ 	.word	index@(triton_poi_fused_max_pool2d_with_indices_11)
        /*0020*/ 	.word	0x00000000


	//----- nvinfo : EIATTR_MIN_STACK_SIZE
	.align		4
.L_5:
        /*0024*/ 	.byte	0x04, 0x12
        /*0026*/ 	.short	(.L_7 - .L_6)
	.align		4
.L_6:
        /*0028*/ 	.word	index@(triton_poi_fused_max_pool2d_with_indices_11)
        /*002c*/ 	.word	0x00000000
.L_7:


//--------------------- .nv.info.triton_poi_fused_max_pool2d_with_indices_11 --------------------------
	.section	.nv.info.triton_poi_fused_max_pool2d_with_indices_11,"",@"SHT_CUDA_INFO"
	.sectionflags	@""
	.align	4


	//----- nvinfo : EIATTR_CUDA_API_VERSION
	.align		4
        /*0000*/ 	.byte	0x04, 0x37
        /*0002*/ 	.short	(.L_9 - .L_8)
.L_8:
        /*0004*/ 	.word	0x0000007c


	//----- nvinfo : EIATTR_KPARAM_INFO
	.align		4
.L_9:
        /*0008*/ 	.byte	0x04, 0x17
        /*000a*/ 	.short	(.L_11 - .L_10)
.L_10:
        /*000c*/ 	.word	0x00000000
        /*0010*/ 	.short	0x0004
        /*0012*/ 	.short	0x001c
        /*0014*/ 	.byte	0x00, 0xf0, 0x11, 0x00


	//----- nvinfo : EIATTR_KPARAM_INFO
	.align		4
.L_11:
        /*0018*/ 	.byte	0x04, 0x17
        /*001a*/ 	.short	(.L_13 - .L_12)
.L_12:
        /*001c*/ 	.word	0x00000000
        /*0020*/ 	.short	0x0003
        /*0022*/ 	.short	0x0018
        /*0024*/ 	.byte	0x00, 0xf0, 0x11, 0x00


	//----- nvinfo : EIATTR_KPARAM_INFO
	.align		4
.L_13:
        /*0028*/ 	.byte	0x04, 0x17
        /*002a*/ 	.short	(.L_15 - .L_14)
.L_14:
        /*002c*/ 	.word	0x00000000
        /*0030*/ 	.short	0x0002
        /*0032*/ 	.short	0x0010
        /*0034*/ 	.byte	0x00, 0xf4, 0x21, 0x00


	//----- nvinfo : EIATTR_KPARAM_INFO
	.align		4
.L_15:
        /*0038*/ 	.byte	0x04, 0x17
        /*003a*/ 	.short	(.L_17 - .L_16)
.L_16:
        /*003c*/ 	.word	0x00000000
        /*0040*/ 	.short	0x0001
        /*0042*/ 	.short	0x0008
        /*0044*/ 	.byte	0x00, 0xf4, 0x21, 0x00


	//----- nvinfo : EIATTR_KPARAM_INFO
	.align		4
.L_17:
        /*0048*/ 	.byte	0x04, 0x17
        /*004a*/ 	.short	(.L_19 - .L_18)
.L_18:
        /*004c*/ 	.word	0x00000000
        /*0050*/ 	.short	0x0000
        /*0052*/ 	.short	0x0000
        /*0054*/ 	.byte	0x00, 0xf4, 0x21, 0x00


	//----- nvinfo : EIATTR_SPARSE_MMA_MASK
	.align		4
.L_19:
        /*0058*/ 	.byte	0x03, 0x50
        /*005a*/ 	.short	0x0000


	//----- nvinfo : EIATTR_MAXREG_COUNT
	.align		4
        /*005c*/ 	.byte	0x03, 0x1b
        /*005e*/ 	.short	0x00ff


	//----- nvinfo : EIATTR_EXIT_INSTR_OFFSETS
	.align		4
        /*0060*/ 	.byte	0x04, 0x1c
        /*0062*/ 	.short	(.L_21 - .L_20)


	//   ....[0]....
.L_20:
        /*0064*/ 	.word	0x00001970


	//   ....[1]....
        /*0068*/ 	.word	0x000019a0


	//----- nvinfo : EIATTR_REQNTID
	.align		4
.L_21:
        /*006c*/ 	.byte	0x04, 0x10
        /*006e*/ 	.short	(.L_23 - .L_22)
.L_22:
        /*0070*/ 	.word	0x00000080
        /*0074*/ 	.word	0x00000001
        /*0078*/ 	.word	0x00000001


	//----- nvinfo : EIATTR_CBANK_PARAM_SIZE
	.align		4
.L_23:
        /*007c*/ 	.byte	0x03, 0x19
        /*007e*/ 	.short	0x0020


	//----- nvinfo : EIATTR_PARAM_CBANK
	.align		4
        /*0080*/ 	.byte	0x04, 0x0a
        /*0082*/ 	.short	(.L_25 - .L_24)
	.align		4
.L_24:
        /*0084*/ 	.word	index@(.nv.constant0.triton_poi_fused_max_pool2d_with_indices_11)
        /*0088*/ 	.short	0x0210
        /*008a*/ 	.short	0x0020


	//----- nvinfo : EIATTR_SW_WAR
	.align		4
.L_25:
        /*008c*/ 	.byte	0x04, 0x36
        /*008e*/ 	.short	(.L_27 - .L_26)
.L_26:
        /*0090*/ 	.word	0x00000008
.L_27:


//--------------------- .nv.callgraph             --------------------------
	.section	.nv.callgraph,"",@"SHT_CUDA_CALLGRAPH"
	.align	4
	.sectionentsize	8
	.align		4
        /*0000*/ 	.word	0x00000000
	.align		4
        /*0004*/ 	.word	0xffffffff
	.align		4
        /*0008*/ 	.word	0x00000000
	.align		4
        /*000c*/ 	.word	0xfffffffe
	.align		4
        /*0010*/ 	.word	0x00000000
	.align		4
        /*0014*/ 	.word	0xfffffffd
	.align		4
        /*0018*/ 	.word	0x00000000
	.align		4
        /*001c*/ 	.word	0xfffffffc


//--------------------- .text.triton_poi_fused_max_pool2d_with_indices_11 --------------------------
	.section	.text.triton_poi_fused_max_pool2d_with_indices_11,"ax",@progbits
	.sectionflags	@"SHF_BARRIERS=1"
	.align	128
        .global         triton_poi_fused_max_pool2d_with_indices_11
        .type           triton_poi_fused_max_pool2d_with_indices_11,@function
        .size           triton_poi_fused_max_pool2d_with_indices_11,(.L_x_1 - triton_poi_fused_max_pool2d_with_indices_11)
        .other          triton_poi_fused_max_pool2d_with_indices_11,@"STO_CUDA_ENTRY STV_DEFAULT"
triton_poi_fused_max_pool2d_with_indices_11:
.text.triton_poi_fused_max_pool2d_with_indices_11:
[----:B------:R-:W0:Y:S01]  /*0000*/  LDC R1, c[0x0][0x28] ;  /* 0x00000a00ff017b82 */ /* 0x000e220000000800 */
[----:B------:R-:W1:Y:S07]  /*0010*/  S2R R7, SR_CTAID.X ;  /* 0x0000000000077919 */ /* 0x000e6e0000002500 */
[----:B------:R-:W2:Y:S01]  /*0020*/  LDC.64 R22, c[0x0][0x210] ;  /* 0x00008400ff167b82 */ /* 0x000ea20000000a00 */
[----:B------:R-:W-:Y:S01]  /*0030*/  IMAD.MOV.U32 R20, RZ, RZ, RZ ;  /* 0x000000ffff147224 */ /* 0x000fe200078e00ff */
[----:B------:R-:W-:Y:S01]  /*0040*/  ULDC.64 UR6, c[0x0][0x208] ;  /* 0x0000820000067ab9 */ /* 0x000fe20000000a00 */
[----:B------:R-:W3:Y:S01]  /*0050*/  S2R R12, SR_TID.X ;  /* 0x00000000000c7919 */ /* 0x000ee20000002100 */
[----:B------:R-:W4:Y:S01]  /*0060*/  S2R R13, SR_CTAID.Y ;  /* 0x00000000000d7919 */ /* 0x000f220000002600 */
[----:B-1----:R-:W-:Y:S01]  /*0070*/  IMAD.SHL.U32 R7, R7, 0x20, RZ ;  /* 0x0000002007077824 */ /* 0x002fe200078e00ff */
[----:B---3--:R-:W-:-:S04]  /*0080*/  SHF.R.U32.HI R44, RZ, 0x5, R12 ;  /* 0x00000005ff2c7819 */ /* 0x008fc8000001160c */
[----:B------:R-:W-:Y:S01]  /*0090*/  LOP3.LUT R0, R7, 0x1f, R12, 0xf8, !PT ;  /* 0x0000001f07007812 */ /* 0x000fe200078ef80c */
[----:B----4-:R-:W-:Y:S01]  /*00a0*/  IMAD.SHL.U32 R13, R13, 0x20, RZ ;  /* 0x000000200d0d7824 */ /* 0x010fe200078e00ff */
[----:B------:R-:W-:Y:S02]  /*00b0*/  SGXT.U32 R44, R44, 0x2 ;  /* 0x000000022c2c781a */ /* 0x000fe40000000000 */
[----:B------:R-:W-:Y:S02]  /*00c0*/  SHF.R.S32.HI R3, RZ, 0x1f, R0 ;  /* 0x0000001fff037819 */ /* 0x000fe40000011400 */
[----:B------:R-:W-:Y:S02]  /*00d0*/  ISETP.GE.AND P0, PT, R0, 0x400, PT ;  /* 0x000004000000780c */ /* 0x000fe40003f06270 */
[----:B------:R-:W-:Y:S02]  /*00e0*/  LEA.HI R3, R3, R0, RZ, 0x5 ;  /* 0x0000000003037211 */ /* 0x000fe400078f28ff */
[----:B------:R-:W-:-:S02]  /*00f0*/  LOP3.LUT R15, R13, R44, RZ, 0xfc, !PT ;  /* 0x0000002c0d0f7212 */ /* 0x000fc400078efcff */
[C---:B------:R-:W-:Y:S01]  /*0100*/  LOP3.LUT R5, R3.reuse, 0x7fffffe0, RZ, 0xc0, !PT ;  /* 0x7fffffe003057812 */ /* 0x040fe200078ec0ff */
[----:B------:R-:W-:Y:S01]  /*0110*/  IMAD.SHL.U32 R3, R3, 0x4, RZ ;  /* 0x0000000403037824 */ /* 0x000fe200078e00ff */
[----:B------:R-:W-:Y:S02]  /*0120*/  ISETP.LT.AND P1, PT, R15, 0x100, !P0 ;  /* 0x000001000f00780c */ /* 0x000fe40004721270 */
[----:B------:R-:W-:Y:S01]  /*0130*/  LOP3.LUT R19, R13, 0x4, R44, 0xfe, !PT ;  /* 0x000000040d137812 */ /* 0x000fe200078efe2c */
[----:B------:R-:W-:Y:S01]  /*0140*/  IMAD.IADD R5, R0, 0x1, -R5 ;  /* 0x0000000100057824 */ /* 0x000fe200078e0a05 */
[----:B------:R-:W-:Y:S02]  /*0150*/  LOP3.LUT R2, R3, 0xffffff80, RZ, 0xc0, !PT ;  /* 0xffffff8003027812 */ /* 0x000fe400078ec0ff */
[----:B------:R-:W-:-:S03]  /*0160*/  ISETP.LT.AND P2, PT, R19, 0x100, !P0 ;  /* 0x000001001300780c */ /* 0x000fc60004741270 */
[----:B------:R-:W-:Y:S01]  /*0170*/  IMAD R0, R5, 0x2, R2 ;  /* 0x0000000205007824 */ /* 0x000fe200078e0202 */
[----:B------:R-:W-:-:S03]  /*0180*/  CS2R R4, SRZ ;  /* 0x0000000000047805 */ /* 0x000fc6000001ff00 */
[----:B------:R-:W-:Y:S02]  /*0190*/  VIADD R31, R0, 0x1 ;  /* 0x00000001001f7836 */ /* 0x000fe40000000000 */
[C---:B------:R-:W-:Y:S02]  /*01a0*/  IMAD R3, R15.reuse, 0x1000, R0 ;  /* 0x000010000f037824 */ /* 0x040fe400078e0200 */
[----:B------:R-:W-:Y:S02]  /*01b0*/  IMAD R11, R15, 0x1000, R31 ;  /* 0x000010000f0b7824 */ /* 0x000fe400078e021f */
[----:B--2---:R-:W-:-:S04]  /*01c0*/  IMAD.WIDE R2, R3, 0x4, R22 ;  /* 0x0000000403027825 */ /* 0x004fc800078e0216 */
[----:B------:R-:W-:Y:S01]  /*01d0*/  IMAD.WIDE R10, R11, 0x4, R22 ;  /* 0x000000040b0a7825 */ /* 0x000fe200078e0216 */
[----:B------:R-:W-:Y:S01]  /*01e0*/  CS2R R34, SRZ ;  /* 0x0000000000227805 */ /* 0x000fe2000001ff00 */
[----:B------:R1:W2:Y:S02]  /*01f0*/  @P1 LDG.E.EL R5, desc[UR6][R2.64] ;  /* 0x0000000602051981 */ /* 0x0002a4000c2e1900 */
[C---:B------:R-:W-:Y:S02]  /*0200*/  IMAD R9, R19.reuse, 0x1000, R0 ;  /* 0x0000100013097824 */ /* 0x040fe400078e0200 */
[----:B------:R-:W-:Y:S01]  /*0210*/  IMAD R17, R19, 0x1000, R31 ;  /* 0x0000100013117824 */ /* 0x000fe200078e021f */
[----:B------:R-:W2:Y:S01]  /*0220*/  @P1 LDG.E.EL R20, desc[UR6][R10.64] ;  /* 0x000000060a141981 */ /* 0x000ea2000c2e1900 */
[----:B------:R-:W-:Y:S02]  /*0230*/  IMAD.MOV.U32 R18, RZ, RZ, RZ ;  /* 0x000000ffff127224 */ /* 0x000fe400078e00ff */
[----:B------:R-:W-:-:S04]  /*0240*/  IMAD.WIDE R8, R9, 0x4, R22 ;  /* 0x0000000409087825 */ /* 0x000fc800078e0216 */
[----:B------:R-:W-:Y:S01]  /*0250*/  IMAD.WIDE R16, R17, 0x4, R22 ;  /* 0x0000000411107825 */ /* 0x000fe200078e0216 */
[----:B------:R3:W4:Y:S03]  /*0260*/  @P2 LDG.E.EL R35, desc[UR6][R8.64] ;  /* 0x0000000608232981 */ /* 0x000726000c2e1900 */
[----:B------:R-:W-:Y:S01]  /*0270*/  VIADD R30, R0, 0x40 ;  /* 0x00000040001e7836 */ /* 0x000fe20000000000 */
[----:B------:R-:W4:Y:S03]  /*0280*/  @P2 LDG.E.EL R18, desc[UR6][R16.64] ;  /* 0x0000000610122981 */ /* 0x000f26000c2e1900 */
[--C-:B------:R-:W-:Y:S01]  /*0290*/  IMAD R21, R15, 0x1000, R30.reuse ;  /* 0x000010000f157824 */ /* 0x100fe200078e021e */
[----:B------:R-:W-:Y:S01]  /*02a0*/  CS2R R38, SRZ ;  /* 0x0000000000267805 */ /* 0x000fe2000001ff00 */
[----:B------:R-:W-:-:S02]  /*02b0*/  IMAD R25, R19, 0x1000, R30 ;  /* 0x0000100013197824 */ /* 0x000fc400078e021e */
[----:B-1----:R-:W-:Y:S01]  /*02c0*/  IMAD.WIDE R2, R21, 0x4, R22 ;  /* 0x0000000415027825 */ /* 0x002fe200078e0216 */
[----:B------:R-:W-:-:S03]  /*02d0*/  CS2R R36, SRZ ;  /* 0x0000000000247805 */ /* 0x000fc6000001ff00 */
[----:B------:R-:W-:Y:S01]  /*02e0*/  IMAD.WIDE R24, R25, 0x4, R22 ;  /* 0x0000000419187825 */ /* 0x000fe200078e0216 */
[----:B------:R1:W5:Y:S03]  /*02f0*/  @P1 LDG.E.EL R39, desc[UR6][R2.64] ;  /* 0x0000000602271981 */ /* 0x000366000c2e1900 */
[----:B------:R-:W-:Y:S01]  /*0300*/  VIADD R14, R0, 0x41 ;  /* 0x00000041000e7836 */ /* 0x000fe20000000000 */
[----:B------:R-:W5:Y:S03]  /*0310*/  @P2 LDG.E.EL R37, desc[UR6][R24.64] ;  /* 0x0000000618252981 */ /* 0x000f66000c2e1900 */
[--C-:B------:R-:W-:Y:S02]  /*0320*/  IMAD R15, R15, 0x1000, R14.reuse ;  /* 0x000010000f0f7824 */ /* 0x100fe400078e020e */
[----:B------:R-:W-:-:S02]  /*0330*/  IMAD R19, R19, 0x1000, R14 ;  /* 0x0000100013137824 */ /* 0x000fc400078e020e */
[--C-:B---3--:R-:W-:Y:S01]  /*0340*/  IMAD.WIDE R8, R15, 0x4, R22.reuse ;  /* 0x000000040f087825 */ /* 0x108fe200078e0216 */
[----:B------:R-:W-:Y:S02]  /*0350*/  CS2R R10, SRZ ;  /* 0x00000000000a7805 */ /* 0x000fe4000001ff00 */
[----:B------:R-:W-:Y:S01]  /*0360*/  LOP3.LUT R15, R13, 0x8, R44, 0xfe, !PT ;  /* 0x000000080d0f7812 */ /* 0x000fe200078efe2c */
[----:B-1----:R-:W-:Y:S01]  /*0370*/  IMAD.WIDE R2, R19, 0x4, R22 ;  /* 0x0000000413027825 */ /* 0x002fe200078e0216 */
[----:B------:R1:W3:Y:S02]  /*0380*/  @P1 LDG.E.EL R4, desc[UR6][R8.64] ;  /* 0x0000000608041981 */ /* 0x0002e4000c2e1900 */
[C---:B------:R-:W-:Y:S02]  /*0390*/  ISETP.LT.AND P1, PT, R15.reuse, 0x100, !P0 ;  /* 0x000001000f00780c */ /* 0x040fe40004721270 */
[----:B------:R1:W3:Y:S01]  /*03a0*/  @P2 LDG.E.EL R11, desc[UR6][R2.64] ;  /* 0x00000006020b2981 */ /* 0x0002e2000c2e1900 */
[----:B0-----:R-:W-:-:S02]  /*03b0*/  IMAD R17, R15, 0x1000, R0 ;  /* 0x000010000f117824 */ /* 0x001fc400078e0200 */
[----:B------:R-:W-:Y:S01]  /*03c0*/  IMAD R19, R15, 0x1000, R31 ;  /* 0x000010000f137824 */ /* 0x000fe200078e021f */
[----:B------:R-:W-:Y:S01]  /*03d0*/  CS2R R32, SRZ ;  /* 0x0000000000207805 */ /* 0x000fe2000001ff00 */
[----:B------:R-:W-:-:S04]  /*03e0*/  IMAD.WIDE R16, R17, 0x4, R22 ;  /* 0x0000000411107825 */ /* 0x000fc800078e0216 */
[----:B-1----:R-:W-:Y:S01]  /*03f0*/  IMAD.WIDE R8, R19, 0x4, R22 ;  /* 0x0000000413087825 */ /* 0x002fe200078e0216 */
[----:B------:R-:W-:Y:S01]  /*0400*/  LOP3.LUT R19, R13, 0xc, R44, 0xfe, !PT ;  /* 0x0000000c0d137812 */ /* 0x000fe200078efe2c */
[----:B------:R0:W3:Y:S03]  /*0410*/  @P1 LDG.E.EL R33, desc[UR6][R16.64] ;  /* 0x0000000610211981 */ /* 0x0000e6000c2e1900 */
[C---:B------:R-:W-:Y:S01]  /*0420*/  ISETP.LT.AND P2, PT, R19.reuse, 0x100, !P0 ;  /* 0x000001001300780c */ /* 0x040fe20004741270 */
[----:B------:R1:W3:Y:S01]  /*0430*/  @P1 LDG.E.EL R34, desc[UR6][R8.64] ;  /* 0x0000000608221981 */ /* 0x0002e2000c2e1900 */
[C---:B------:R-:W-:Y:S02]  /*0440*/  IMAD R27, R19.reuse, 0x1000, R0 ;  /* 0x00001000131b7824 */ /* 0x040fe400078e0200 */
[----:B------:R-:W-:Y:S02]  /*0450*/  IMAD R3, R19, 0x1000, R31 ;  /* 0x0000100013037824 */ /* 0x000fe400078e021f */
[----:B------:R-:W-:-:S02]  /*0460*/  IMAD.MOV.U32 R21, RZ, RZ, RZ ;  /* 0x000000ffff157224 */ /* 0x000fc400078e00ff */
[----:B------:R-:W-:-:S04]  /*0470*/  IMAD.WIDE R26, R27, 0x4, R22 ;  /* 0x000000041b1a7825 */ /* 0x000fc800078e0216 */
[----:B------:R-:W-:Y:S01]  /*0480*/  IMAD.WIDE R2, R3, 0x4, R22 ;  /* 0x0000000403027825 */ /* 0x000fe200078e0216 */
[----:B------:R-:W3:Y:S04]  /*0490*/  @P2 LDG.E.EL R21, desc[UR6][R26.64] ;  /* 0x000000061a152981 */ /* 0x000ee8000c2e1900 */
[----:B------:R0:W3:Y:S01]  /*04a0*/  @P2 LDG.E.EL R36, desc[UR6][R2.64] ;  /* 0x0000000602242981 */ /* 0x0000e2000c2e1900 */
[----:B------:R-:W-:-:S04]  /*04b0*/  IMAD R25, R15, 0x1000, R30 ;  /* 0x000010000f197824 */ /* 0x000fc800078e021e */
[----:B------:R-:W-:-:S05]  /*04c0*/  IMAD.WIDE R24, R25, 0x4, R22 ;  /* 0x0000000419187825 */ /* 0x000fca00078e0216 */
[----:B------:R1:W3:Y:S01]  /*04d0*/  @P1 LDG.E.EL R10, desc[UR6][R24.64] ;  /* 0x00000006180a1981 */ /* 0x0002e2000c2e1900 */
[----:B0-----:R-:W-:Y:S01]  /*04e0*/  IMAD R17, R19, 0x1000, R30 ;  /* 0x0000100013117824 */ /* 0x001fe200078e021e */
[----:B-1----:R-:W-:-:S03]  /*04f0*/  CS2R R8, SRZ ;  /* 0x0000000000087805 */ /* 0x002fc6000001ff00 */
[----:B------:R-:W-:-:S05]  /*0500*/  IMAD.WIDE R16, R17, 0x4, R22 ;  /* 0x0000000411107825 */ /* 0x000fca00078e0216 */
[----:B------:R0:W3:Y:S01]  /*0510*/  @P2 LDG.E.EL R8, desc[UR6][R16.64] ;  /* 0x0000000610082981 */ /* 0x0000e2000c2e1900 */
[----:B------:R-:W-:-:S04]  /*0520*/  IMAD R15, R15, 0x1000, R14 ;  /* 0x000010000f0f7824 */ /* 0x000fc800078e020e */
[----:B------:R-:W-:Y:S01]  /*0530*/  IMAD.WIDE R2, R15, 0x4, R22 ;  /* 0x000000040f027825 */ /* 0x000fe200078e0216 */
[----:B------:R-:W-:-:S03]  /*0540*/  LOP3.LUT R43, R13, 0x10, R44, 0xfe, !PT ;  /* 0x000000100d2b7812 */ /* 0x000fc600078efe2c */
[----:B------:R-:W-:Y:S01]  /*0550*/  IMAD R19, R19, 0x1000, R14 ;  /* 0x0000100013137824 */ /* 0x000fe200078e020e */
[----:B------:R1:W3:Y:S01]  /*0560*/  @P1 LDG.E.EL R9, desc[UR6][R2.64] ;  /* 0x0000000602091981 */ /* 0x0002e2000c2e1900 */
[----:B------:R-:W-:Y:S01]  /*0570*/  IMAD.MOV.U32 R15, RZ, RZ, RZ ;  /* 0x000000ffff0f7224 */ /* 0x000fe200078e00ff */
[----:B------:R-:W-:Y:S01]  /*0580*/  ISETP.LT.AND P1, PT, R43, 0x100, !P0 ;  /* 0x000001002b00780c */ /* 0x000fe20004721270 */
[----:B------:R-:W-:Y:S01]  /*0590*/  IMAD.WIDE R24, R19, 0x4, R22 ;  /* 0x0000000413187825 */ /* 0x000fe200078e0216 */
[----:B------:R-:W-:-:S03]  /*05a0*/  LOP3.LUT R41, R13, 0x14, R44, 0xfe, !PT ;  /* 0x000000140d297812 */ /* 0x000fc600078efe2c */
[C---:B------:R-:W-:Y:S01]  /*05b0*/  IMAD R27, R43.reuse, 0x1000, R0 ;  /* 0x000010002b1b7824 */ /* 0x040fe200078e0200 */
[----:B------:R1:W3:Y:S01]  /*05c0*/  @P2 LDG.E.EL R15, desc[UR6][R24.64] ;  /* 0x00000006180f2981 */ /* 0x0002e2000c2e1900 */
[----:B------:R-:W-:Y:S01]  /*05d0*/  IMAD R19, R43, 0x1000, R31 ;  /* 0x000010002b137824 */ /* 0x000fe200078e021f */
[----:B------:R-:W-:Y:S02]  /*05e0*/  ISETP.LT.AND P2, PT, R41, 0x100, !P0 ;  /* 0x000001002900780c */ /* 0x000fe40004741270 */
[----:B0-----:R-:W-:Y:S01]  /*05f0*/  CS2R R16, SRZ ;  /* 0x0000000000107805 */ /* 0x001fe2000001ff00 */
[----:B------:R-:W-:-:S04]  /*0600*/  IMAD.WIDE R26, R27, 0x4, R22 ;  /* 0x000000041b1a7825 */ /* 0x000fc800078e0216 */
[----:B-1----:R-:W-:Y:S01]  /*0610*/  IMAD.WIDE R2, R19, 0x4, R22 ;  /* 0x0000000413027825 */ /* 0x002fe200078e0216 */
[----:B------:R0:W3:Y:S03]  /*0620*/  @P1 LDG.E.EL R32, desc[UR6][R26.64] ;  /* 0x000000061a201981 */ /* 0x0000e6000c2e1900 */
[C---:B------:R-:W-:Y:S01]  /*0630*/  IMAD R29, R41.reuse, 0x1000, R0 ;  /* 0x00001000291d7824 */ /* 0x040fe200078e0200 */
[----:B------:R1:W3:Y:S01]  /*0640*/  @P1 LDG.E.EL R17, desc[UR6][R2.64] ;  /* 0x0000000602111981 */ /* 0x0002e2000c2e1900 */
[----:B------:R-:W-:Y:S02]  /*0650*/  IMAD R25, R41, 0x1000, R31 ;  /* 0x0000100029197824 */ /* 0x000fe400078e021f */
[----:B------:R-:W-:Y:S02]  /*0660*/  IMAD.MOV.U32 R19, RZ, RZ, RZ ;  /* 0x000000ffff137224 */ /* 0x000fe400078e00ff */
[----:B------:R-:W-:-:S04]  /*0670*/  IMAD.WIDE R28, R29, 0x4, R22 ;  /* 0x000000041d1c7825 */ /* 0x000fc800078e0216 */
[----:B------:R-:W-:Y:S01]  /*0680*/  IMAD.WIDE R24, R25, 0x4, R22 ;  /* 0x0000000419187825 */ /* 0x000fe200078e0216 */
[----:B------:R1:W3:Y:S04]  /*0690*/  @P2 LDG.E.EL R19, desc[UR6][R28.64] ;  /* 0x000000061c132981 */ /* 0x0002e8000c2e1900 */
[----:B------:R1:W3:Y:S01]  /*06a0*/  @P2 LDG.E.EL R38, desc[UR6][R24.64] ;  /* 0x0000000618262981 */ /* 0x0002e2000c2e1900 */
[----:B0-----:R-:W-:Y:S02]  /*06b0*/  IMAD R27, R43, 0x1000, R30 ;  /* 0x000010002b1b7824 */ /* 0x001fe400078e021e */
[----:B------:R-:W-:Y:S02]  /*06c0*/  IMAD.MOV.U32 R40, RZ, RZ, RZ ;  /* 0x000000ffff287224 */ /* 0x000fe400078e00ff */
[----:B-1----:R-:W-:-:S04]  /*06d0*/  IMAD.WIDE R2, R27, 0x4, R22 ;  /* 0x000000041b027825 */ /* 0x002fc800078e0216 */
[----:B------:R-:W-:Y:S01]  /*06e0*/  IMAD R27, R41, 0x1000, R30 ;  /* 0x00001000291b7824 */ /* 0x000fe200078e021e */
[----:B------:R0:W3:Y:S01]  /*06f0*/  @P1 LDG.E.EL R40, desc[UR6][R2.64] ;  /* 0x0000000602281981 */ /* 0x0000e2000c2e1900 */
[----:B------:R-:W-:Y:S02]  /*0700*/  IMAD.MOV.U32 R6, RZ, RZ, RZ ;  /* 0x000000ffff067224 */ /* 0x000fe400078e00ff */
[----:B------:R-:W-:-:S05]  /*0710*/  IMAD.WIDE R26, R27, 0x4, R22 ;  /* 0x000000041b1a7825 */ /* 0x000fca00078e0216 */
[----:B------:R1:W3:Y:S01]  /*0720*/  @P2 LDG.E.EL R6, desc[UR6][R26.64] ;  /* 0x000000061a062981 */ /* 0x0002e2000c2e1900 */
[----:B------:R-:W-:-:S04]  /*0730*/  IMAD R43, R43, 0x1000, R14 ;  /* 0x000010002b2b7824 */ /* 0x000fc800078e020e */
[----:B------:R-:W-:Y:S01]  /*0740*/  IMAD.WIDE R28, R43, 0x4, R22 ;  /* 0x000000042b1c7825 */ /* 0x000fe200078e0216 */
[----:B------:R-:W-:-:S04]  /*0750*/  LOP3.LUT R42, R13, 0x18, R44, 0xfe, !PT ;  /* 0x000000180d2a7812 */ /* 0x000fc800078efe2c */
[----:B------:R1:W3:Y:S01]  /*0760*/  @P1 LDG.E.EL R16, desc[UR6][R28.64] ;  /* 0x000000061c101981 */ /* 0x0002e2000c2e1900 */
[----:B------:R-:W-:Y:S01]  /*0770*/  IMAD R25, R41, 0x1000, R14 ;  /* 0x0000100029197824 */ /* 0x000fe200078e020e */
[C---:B------:R-:W-:Y:S01]  /*0780*/  ISETP.LT.AND P1, PT, R42.reuse, 0x100, !P0 ;  /* 0x000001002a00780c */ /* 0x040fe20004721270 */
[----:B------:R-:W-:Y:S01]  /*0790*/  IMAD R43, R42, 0x1000, R0 ;  /* 0x000010002a2b7824 */ /* 0x000fe200078e0200 */
[----:B0-----:R-:W-:Y:S01]  /*07a0*/  CS2R R2, SRZ ;  /* 0x0000000000027805 */ /* 0x001fe2000001ff00 */
[----:B------:R-:W-:-:S04]  /*07b0*/  IMAD.WIDE R24, R25, 0x4, R22 ;  /* 0x0000000419187825 */ /* 0x000fc800078e0216 */
[----:B-1----:R-:W-:Y:S01]  /*07c0*/  IMAD.WIDE R26, R43, 0x4, R22 ;  /* 0x000000042b1a7825 */ /* 0x002fe200078e0216 */
[----:B------:R0:W3:Y:S03]  /*07d0*/  @P2 LDG.E.EL R3, desc[UR6][R24.64] ;  /* 0x0000000618032981 */ /* 0x0000e6000c2e1900 */
[----:B------:R-:W-:Y:S02]  /*07e0*/  IMAD R43, R42, 0x1000, R31 ;  /* 0x000010002a2b7824 */ /* 0x000fe400078e021f */
[----:B------:R-:W-:Y:S02]  /*07f0*/  IMAD.MOV.U32 R41, RZ, RZ, RZ ;  /* 0x000000ffff297224 */ /* 0x000fe400078e00ff */
[----:B------:R-:W-:Y:S01]  /*0800*/  IMAD.WIDE R28, R43, 0x4, R22 ;  /* 0x000000042b1c7825 */ /* 0x000fe200078e0216 */
[----:B------:R-:W-:-:S03]  /*0810*/  LOP3.LUT R43, R13, 0x1c, R44, 0xfe, !PT ;  /* 0x0000001c0d2b7812 */ /* 0x000fc600078efe2c */
[----:B------:R1:W3:Y:S01]  /*0820*/  @P1 LDG.E.EL R41, desc[UR6][R26.64] ;  /* 0x000000061a291981 */ /* 0x0002e2000c2e1900 */
[----:B------:R-:W-:-:S03]  /*0830*/  ISETP.LT.AND P0, PT, R43, 0x100, !P0 ;  /* 0x000001002b00780c */ /* 0x000fc60004701270 */
[----:B------:R1:W3:Y:S01]  /*0840*/  @P1 LDG.E.EL R2, desc[UR6][R28.64] ;  /* 0x000000061c021981 */ /* 0x0002e2000c2e1900 */
[C---:B------:R-:W-:Y:S02]  /*0850*/  IMAD R44, R43.reuse, 0x1000, R0 ;  /* 0x000010002b2c7824 */ /* 0x040fe400078e0200 */
[----:B------:R-:W-:Y:S02]  /*0860*/  IMAD R31, R43, 0x1000, R31 ;  /* 0x000010002b1f7824 */ /* 0x000fe400078e021f */
[----:B------:R-:W-:Y:S02]  /*0870*/  IMAD.MOV.U32 R45, RZ, RZ, RZ ;  /* 0x000000ffff2d7224 */ /* 0x000fe400078e00ff */
[----:B------:R-:W-:Y:S02]  /*0880*/  IMAD.MOV.U32 R0, RZ, RZ, RZ ;  /* 0x000000ffff007224 */ /* 0x000fe400078e00ff */
[----:B0-----:R-:W-:-:S04]  /*0890*/  IMAD.WIDE R24, R44, 0x4, R22 ;  /* 0x000000042c187825 */ /* 0x001fc800078e0216 */
[----:B-1----:R-:W-:Y:S01]  /*08a0*/  IMAD.WIDE R26, R31, 0x4, R22 ;  /* 0x000000041f1a7825 */ /* 0x002fe200078e0216 */
[----:B------:R-:W3:Y:S04]  /*08b0*/  @P0 LDG.E.EL R45, desc[UR6][R24.64] ;  /* 0x00000006182d0981 */ /* 0x000ee8000c2e1900 */
[----:B------:R0:W3:Y:S01]  /*08c0*/  @P0 LDG.E.EL R0, desc[UR6][R26.64] ;  /* 0x000000061a000981 */ /* 0x0000e2000c2e1900 */
[----:B------:R-:W-:Y:S02]  /*08d0*/  IMAD R31, R42, 0x1000, R30 ;  /* 0x000010002a1f7824 */ /* 0x000fe400078e021e */
[----:B------:R-:W-:Y:S02]  /*08e0*/  IMAD.MOV.U32 R44, RZ, RZ, RZ ;  /* 0x000000ffff2c7224 */ /* 0x000fe400078e00ff */
[----:B------:R-:W-:-:S05]  /*08f0*/  IMAD.WIDE R28, R31, 0x4, R22 ;  /* 0x000000041f1c7825 */ /* 0x000fca00078e0216 */
[----:B------:R-:W3:Y:S01]  /*0900*/  @P1 LDG.E.EL R44, desc[UR6][R28.64] ;  /* 0x000000061c2c1981 */ /* 0x000ee2000c2e1900 */
[----:B------:R-:W-:Y:S02]  /*0910*/  IMAD R31, R43, 0x1000, R30 ;  /* 0x000010002b1f7824 */ /* 0x000fe400078e021e */
[----:B0-----:R-:W-:Y:S02]  /*0920*/  IMAD.MOV.U32 R27, RZ, RZ, RZ ;  /* 0x000000ffff1b7224 */ /* 0x001fe400078e00ff */
[----:B------:R-:W-:-:S05]  /*0930*/  IMAD.WIDE R30, R31, 0x4, R22 ;  /* 0x000000041f1e7825 */ /* 0x000fca00078e0216 */
[----:B------:R-:W3:Y:S01]  /*0940*/  @P0 LDG.E.EL R27, desc[UR6][R30.64] ;  /* 0x000000061e1b0981 */ /* 0x000ee2000c2e1900 */
[----:B------:R-:W-:Y:S02]  /*0950*/  IMAD R25, R42, 0x1000, R14 ;  /* 0x000010002a197824 */ /* 0x000fe400078e020e */
[----:B------:R-:W-:Y:S02]  /*0960*/  IMAD.MOV.U32 R42, RZ, RZ, RZ ;  /* 0x000000ffff2a7224 */ /* 0x000fe400078e00ff */
[----:B------:R-:W-:-:S05]  /*0970*/  IMAD.WIDE R24, R25, 0x4, R22 ;  /* 0x0000000419187825 */ /* 0x000fca00078e0216 */
[----:B------:R-:W3:Y:S01]  /*0980*/  @P1 LDG.E.EL R42, desc[UR6][R24.64] ;  /* 0x00000006182a1981 */ /* 0x000ee2000c2e1900 */
[----:B------:R-:W-:Y:S02]  /*0990*/  IMAD R43, R43, 0x1000, R14 ;  /* 0x000010002b2b7824 */ /* 0x000fe400078e020e */
[----:B------:R-:W-:Y:S02]  /*09a0*/  IMAD.MOV.U32 R14, RZ, RZ, RZ ;  /* 0x000000ffff0e7224 */ /* 0x000fe400078e00ff */
[----:B------:R-:W-:-:S05]  /*09b0*/  IMAD.WIDE R22, R43, 0x4, R22 ;  /* 0x000000042b167825 */ /* 0x000fca00078e0216 */
[----:B------:R0:W3:Y:S01]  /*09c0*/  @P0 LDG.E.EL R14, desc[UR6][R22.64] ;  /* 0x00000006160e0981 */ /* 0x0000e2000c2e1900 */
[C---:B--2---:R-:W-:Y:S02]  /*09d0*/  FSETP.GT.AND P3, PT, R20.reuse, R5, PT ;  /* 0x000000051400720b */ /* 0x044fe40003f64000 */
[----:B------:R-:W-:Y:S02]  /*09e0*/  FSETP.NAN.AND P1, PT, R20, R20, PT ;  /* 0x000000141400720b */ /* 0x000fe40003f28000 */
[----:B----4-:R-:W-:-:S09]  /*09f0*/  FSETP.GT.AND P0, PT, R18, R35, PT ;  /* 0x000000231200720b */ /* 0x010fd20003f04000 */
[----:B------:R-:W-:Y:S02]  /*0a00*/  @!P3 FSEL R20, R20, R5, P1 ;  /* 0x000000051414b208 */ /* 0x000fe40000800000 */
[----:B------:R-:W-:Y:S02]  /*0a10*/  FSETP.NAN.AND P1, PT, R18, R18, PT ;  /* 0x000000121200720b */ /* 0x000fe40003f28000 */
[----:B0-----:R-:W-:Y:S02]  /*0a20*/  P2R R22, PR, RZ, 0x8 ;  /* 0x00000008ff167803 */ /* 0x001fe40000000000 */
[----:B-----5:R-:W-:Y:S02]  /*0a30*/  FSETP.GEU.AND P3, PT, R20, R39, PT ;  /* 0x000000271400720b */ /* 0x020fe40003f6e000 */
[----:B------:R-:W-:-:S04]  /*0a40*/  @!P0 FSEL R18, R18, R35, P1 ;  /* 0x0000002312128208 */ /* 0x000fc80000800000 */
[----:B------:R-:W-:Y:S02]  /*0a50*/  FSETP.GEU.AND P2, PT, R18, R37, PT ;  /* 0x000000251200720b */ /* 0x000fe40003f4e000 */
[----:B------:R-:W-:Y:S02]  /*0a60*/  FSETP.NAN.AND P1, PT, R39, R39, PT ;  /* 0x000000272700720b */ /* 0x000fe40003f28000 */
[----:B------:R-:W-:-:S03]  /*0a70*/  P2R R5, PR, RZ, 0x8 ;  /* 0x00000008ff057803 */ /* 0x000fc60000000000 */
[----:B------:R-:W-:Y:S02]  /*0a80*/  @P3 FSEL R39, R39, R20, P1 ;  /* 0x0000001427273208 */ /* 0x000fe40000800000 */
[----:B------:R-:W-:Y:S02]  /*0a90*/  FSETP.NAN.AND P1, PT, R37, R37, PT ;  /* 0x000000252500720b */ /* 0x000fe40003f28000 */
[----:B---3--:R-:W-:Y:S02]  /*0aa0*/  FSETP.GEU.AND P3, PT, R39, R4, PT ;  /* 0x000000042700720b */ /* 0x008fe40003f6e000 */
[----:B------:R-:W-:Y:S02]  /*0ab0*/  @P2 FSEL R37, R37, R18, P1 ;  /* 0x0000001225252208 */ /* 0x000fe40000800000 */
[----:B------:R-:W-:Y:S02]  /*0ac0*/  P2R R23, PR, RZ, 0x4 ;  /* 0x00000004ff177803 */ /* 0x000fe40000000000 */
[----:B------:R-:W-:-:S02]  /*0ad0*/  FSETP.GEU.AND P2, PT, R37, R11, PT ;  /* 0x0000000b2500720b */ /* 0x000fc40003f4e000 */
[----:B------:R-:W-:-:S05]  /*0ae0*/  FSETP.NAN.AND P1, PT, R4, R4, PT ;  /* 0x000000040400720b */ /* 0x000fca0003f28000 */
[----:B------:R-:W-:Y:S02]  /*0af0*/  @P3 SEL R4, R4, R39, P1 ;  /* 0x0000002704043207 */ /* 0x000fe40000800000 */
[C---:B------:R-:W-:Y:S02]  /*0b00*/  FSETP.NAN.AND P1, PT, R11.reuse, R11, PT ;  /* 0x0000000b0b00720b */ /* 0x040fe40003f28000 */
[----:B------:R-:W-:Y:S02]  /*0b10*/  P2R R24, PR, RZ, 0x4 ;  /* 0x00000004ff187803 */ /* 0x000fe40000000000 */
[----:B------:R-:W-:Y:S02]  /*0b20*/  @P2 SEL R11, R11, R37, P1 ;  /* 0x000000250b0b2207 */ /* 0x000fe40000800000 */
[C---:B------:R-:W-:Y:S02]  /*0b30*/  FSETP.GT.AND P2, PT, R34.reuse, R33, PT ;  /* 0x000000212200720b */ /* 0x040fe40003f44000 */
[----:B------:R-:W-:-:S02]  /*0b40*/  FSETP.NAN.AND P1, PT, R34, R34, PT ;  /* 0x000000222200720b */ /* 0x000fc40003f28000 */
[----:B------:R-:W-:-:S09]  /*0b50*/  P2R R25, PR, RZ, 0x4 ;  /* 0x00000004ff197803 */ /* 0x000fd20000000000 */
[----:B------:R-:W-:Y:S02]  /*0b60*/  @!P2 FSEL R34, R34, R33, P1 ;  /* 0x000000212222a208 */ /* 0x000fe40000800000 */
[C---:B------:R-:W-:Y:S02]  /*0b70*/  FSETP.GT.AND P2, PT, R36.reuse, R21, PT ;  /* 0x000000152400720b */ /* 0x040fe40003f44000 */
[----:B------:R-:W-:Y:S02]  /*0b80*/  FSETP.NAN.AND P1, PT, R36, R36, PT ;  /* 0x000000242400720b */ /* 0x000fe40003f28000 */
[----:B------:R-:W-:-:S09]  /*0b90*/  P2R R26, PR, RZ, 0x4 ;  /* 0x00000004ff1a7803 */ /* 0x000fd20000000000 */
[----:B------:R-:W-:Y:S02]  /*0ba0*/  @!P2 FSEL R36, R36, R21, P1 ;  /* 0x000000152424a208 */ /* 0x000fe40000800000 */
[-C--:B------:R-:W-:Y:S02]  /*0bb0*/  FSETP.GEU.AND P2, PT, R34, R10.reuse, PT ;  /* 0x0000000a2200720b */ /* 0x080fe40003f4e000 */
[----:B------:R-:W-:Y:S02]  /*0bc0*/  FSETP.NAN.AND P1, PT, R10, R10, PT ;  /* 0x0000000a0a00720b */ /* 0x000fe40003f28000 */
[----:B------:R-:W-:-:S09]  /*0bd0*/  P2R R28, PR, RZ, 0x4 ;  /* 0x00000004ff1c7803 */ /* 0x000fd20000000000 */
[----:B------:R-:W-:Y:S02]  /*0be0*/  @P2 FSEL R10, R10, R34, P1 ;  /* 0x000000220a0a2208 */ /* 0x000fe40000800000 */
[-C--:B------:R-:W-:Y:S02]  /*0bf0*/  FSETP.GEU.AND P2, PT, R36, R8.reuse, PT ;  /* 0x000000082400720b */ /* 0x080fe40003f4e000 */
[----:B------:R-:W-:Y:S02]  /*0c00*/  FSETP.NAN.AND P1, PT, R8, R8, PT ;  /* 0x000000080800720b */ /* 0x000fe40003f28000 */
[----:B------:R-:W-:-:S09]  /*0c10*/  P2R R29, PR, RZ, 0x4 ;  /* 0x00000004ff1d7803 */ /* 0x000fd20000000000 */
[----:B------:R-:W-:Y:S02]  /*0c20*/  @P2 FSEL R8, R8, R36, P1 ;  /* 0x0000002408082208 */ /* 0x000fe40000800000 */
[-C--:B------:R-:W-:Y:S02]  /*0c30*/  FSETP.GEU.AND P1, PT, R10, R9.reuse, PT ;  /* 0x000000090a00720b */ /* 0x080fe40003f2e000 */
[----:B------:R-:W-:Y:S02]  /*0c40*/  FSETP.NAN.AND P2, PT, R9, R9, PT ;  /* 0x000000090900720b */ /* 0x000fe40003f48000 */
[----:B------:R-:W-:-:S09]  /*0c50*/  FSETP.GT.AND P4, PT, R17, R32, PT ;  /* 0x000000201100720b */ /* 0x000fd20003f84000 */
[----:B------:R-:W-:Y:S02]  /*0c60*/  @P1 SEL R9, R9, R10, P2 ;  /* 0x0000000a09091207 */ /* 0x000fe40001000000 */
[-C--:B------:R-:W-:Y:S02]  /*0c70*/  FSETP.GEU.AND P2, PT, R8, R15.reuse, PT ;  /* 0x0000000f0800720b */ /* 0x080fe40003f4e000 */
[----:B------:R-:W-:Y:S02]  /*0c80*/  P2R R18, PR, RZ, 0x8 ;  /* 0x00000008ff127803 */ /* 0x000fe40000000000 */
[----:B------:R-:W-:Y:S02]  /*0c90*/  P2R R20, PR, RZ, 0x2 ;  /* 0x00000002ff147803 */ /* 0x000fe40000000000 */
[----:B------:R-:W-:Y:S02]  /*0ca0*/  FSETP.NAN.AND P3, PT, R15, R15, PT ;  /* 0x0000000f0f00720b */ /* 0x000fe40003f68000 */
[----:B------:R-:W-:-:S05]  /*0cb0*/  FSETP.GT.AND P1, PT, R38, R19, PT ;  /* 0x000000132600720b */ /* 0x000fca0003f24000 */
[----:B------:R-:W-:Y:S02]  /*0cc0*/  @P2 SEL R15, R15, R8, P3 ;  /* 0x000000080f0f2207 */ /* 0x000fe40001800000 */
[----:B------:R-:W-:-:S04]  /*0cd0*/  FSETP.NAN.AND P3, PT, R17, R17, PT ;  /* 0x000000111100720b */ /* 0x000fc80003f68000 */
[----:B------:R-:W-:Y:S02]  /*0ce0*/  @!P4 FSEL R17, R17, R32, P3 ;  /* 0x000000201111c208 */ /* 0x000fe40001800000 */
[C---:B------:R-:W-:Y:S02]  /*0cf0*/  FSETP.NAN.AND P3, PT, R38.reuse, R38, PT ;  /* 0x000000262600720b */ /* 0x040fe40003f68000 */
[----:B------:R-:W-:Y:S02]  /*0d00*/  P2R R10, PR, RZ, 0x2 ;  /* 0x00000002ff0a7803 */ /* 0x000fe40000000000 */
[----:B------:R-:W-:Y:S02]  /*0d10*/  @!P1 FSEL R38, R38, R19, P3 ;  /* 0x0000001326269208 */ /* 0x000fe40001800000 */
[----:B------:R-:W-:Y:S02]  /*0d20*/  FSETP.GEU.AND P1, PT, R17, R40, PT ;  /* 0x000000281100720b */ /* 0x000fe40003f2e000 */
[----:B------:R-:W-:-:S02]  /*0d30*/  P2R R21, PR, RZ, 0x4 ;  /* 0x00000004ff157803 */ /* 0x000fc40000000000 */
[----:B------:R-:W-:Y:S02]  /*0d40*/  FSETP.GEU.AND P2, PT, R38, R6, PT ;  /* 0x000000062600720b */ /* 0x000fe40003f4e000 */
[----:B------:R-:W-:-:S07]  /*0d50*/  FSETP.NAN.AND P3, PT, R40, R40, PT ;  /* 0x000000282800720b */ /* 0x000fce0003f68000 */
[----:B------:R-:W-:Y:S02]  /*0d60*/  @P1 FSEL R40, R40, R17, P3 ;  /* 0x0000001128281208 */ /* 0x000fe40001800000 */
[----:B------:R-:W-:-:S04]  /*0d70*/  FSETP.NAN.AND P3, PT, R6, R6, PT ;  /* 0x000000060600720b */ /* 0x000fc80003f68000 */
[----:B------:R-:W-:Y:S02]  /*0d80*/  @P2 FSEL R6, R6, R38, P3 ;  /* 0x0000002606062208 */ /* 0x000fe40001800000 */
[-C--:B------:R-:W-:Y:S02]  /*0d90*/  FSETP.GEU.AND P3, PT, R40, R16.reuse, PT ;  /* 0x000000102800720b */ /* 0x080fe40003f6e000 */
[----:B------:R-:W-:Y:S02]  /*0da0*/  P2R R8, PR, RZ, 0x10 ;  /* 0x00000010ff087803 */ /* 0x000fe40000000000 */
[----:B------:R-:W-:Y:S02]  /*0db0*/  FSETP.NAN.AND P4, PT, R16, R16, PT ;  /* 0x000000101000720b */ /* 0x000fe40003f88000 */
[----:B------:R-:W-:-:S07]  /*0dc0*/  P2R R17, PR, RZ, 0x4 ;  /* 0x00000004ff117803 */ /* 0x000fce0000000000 */
[----:B------:R-:W-:Y:S02]  /*0dd0*/  @P3 SEL R16, R16, R40, P4 ;  /* 0x0000002810103207 */ /* 0x000fe40002000000 */
[----:B------:R-:W-:Y:S02]  /*0de0*/  FSETP.GEU.AND P4, PT, R6, R3, PT ;  /* 0x000000030600720b */ /* 0x000fe40003f8e000 */
[----:B------:R-:W-:Y:S02]  /*0df0*/  FSETP.GT.AND P2, PT, R2, R41, PT ;  /* 0x000000290200720b */ /* 0x000fe40003f44000 */
[----:B------:R-:W-:-:S09]  /*0e00*/  FSETP.NAN.AND P5, PT, R3, R3, PT ;  /* 0x000000030300720b */ /* 0x000fd20003fa8000 */
[----:B------:R-:W-:Y:S02]  /*0e10*/  @P4 SEL R3, R3, R6, P5 ;  /* 0x0000000603034207 */ /* 0x000fe40002800000 */
[C---:B------:R-:W-:Y:S02]  /*0e20*/  FSETP.NAN.AND P5, PT, R2.reuse, R2, PT ;  /* 0x000000020200720b */ /* 0x040fe40003fa8000 */
[----:B------:R-:W-:Y:S02]  /*0e30*/  P2R R6, PR, RZ, 0x4 ;  /* 0x00000004ff067803 */ /* 0x000fe40000000000 */
[----:B------:R-:W-:Y:S02]  /*0e40*/  @!P2 FSEL R2, R2, R41, P5 ;  /* 0x000000290202a208 */ /* 0x000fe40002800000 */
[C---:B------:R-:W-:Y:S02]  /*0e50*/  FSETP.GT.AND P2, PT, R0.reuse, R45, PT ;  /* 0x0000002d0000720b */ /* 0x040fe40003f44000 */
[----:B------:R-:W-:-:S02]  /*0e60*/  FSETP.NAN.AND P5, PT, R0, R0, PT ;  /* 0x000000000000720b */ /* 0x000fc40003fa8000 */
[----:B------:R-:W-:-:S09]  /*0e70*/  P2R R35, PR, RZ, 0x4 ;  /* 0x00000004ff237803 */ /* 0x000fd20000000000 */
[----:B------:R-:W-:Y:S02]  /*0e80*/  @!P2 FSEL R0, R0, R45, P5 ;  /* 0x0000002d0000a208 */ /* 0x000fe40002800000 */
[-C--:B------:R-:W-:Y:S02]  /*0e90*/  FSETP.GEU.AND P2, PT, R2, R44.reuse, PT ;  /* 0x0000002c0200720b */ /* 0x080fe40003f4e000 */
[----:B------:R-:W-:Y:S02]  /*0ea0*/  FSETP.NAN.AND P5, PT, R44, R44, PT ;  /* 0x0000002c2c00720b */ /* 0x000fe40003fa8000 */
[----:B------:R-:W-:-:S09]  /*0eb0*/  P2R R30, PR, RZ, 0x4 ;  /* 0x00000004ff1e7803 */ /* 0x000fd20000000000 */
[----:B------:R-:W-:Y:S02]  /*0ec0*/  @P2 FSEL R44, R44, R2, P5 ;  /* 0x000000022c2c2208 */ /* 0x000fe40002800000 */
[-C--:B------:R-:W-:Y:S02]  /*0ed0*/  FSETP.GEU.AND P2, PT, R0, R27.reuse, PT ;  /* 0x0000001b0000720b */ /* 0x080fe40003f4e000 */
[----:B------:R-:W-:-:S11]  /*0ee0*/  FSETP.NAN.AND P5, PT, R27, R27, PT ;  /* 0x0000001b1b00720b */ /* 0x000fd60003fa8000 */
[----:B------:R-:W-:Y:S02]  /*0ef0*/  @P2 FSEL R27, R27, R0, P5 ;  /* 0x000000001b1b2208 */ /* 0x000fe40002800000 */
[-C--:B------:R-:W-:Y:S02]  /*0f00*/  FSETP.GEU.AND P5, PT, R44, R42.reuse, PT ;  /* 0x0000002a2c00720b */ /* 0x080fe40003fae000 */
[----:B------:R-:W-:Y:S02]  /*0f10*/  FSETP.NAN.AND P6, PT, R42, R42, PT ;  /* 0x0000002a2a00720b */ /* 0x000fe40003fc8000 */
[----:B------:R-:W-:-:S09]  /*0f20*/  P2R R31, PR, RZ, 0x4 ;  /* 0x00000004ff1f7803 */ /* 0x000fd20000000000 */
[----:B------:R-:W-:Y:S02]  /*0f30*/  @P5 SEL R42, R42, R44, P6 ;  /* 0x0000002c2a2a5207 */ /* 0x000fe40003000000 */
[-C--:B------:R-:W-:Y:S02]  /*0f40*/  FSETP.GEU.AND P6, PT, R27, R14.reuse, PT ;  /* 0x0000000e1b00720b */ /* 0x080fe40003fce000 */
[----:B------:R-:W-:-:S11]  /*0f50*/  FSETP.NAN.AND P2, PT, R14, R14, PT ;  /* 0x0000000e0e00720b */ /* 0x000fd60003f48000 */
[----:B------:R-:W-:Y:S02]  /*0f60*/  @P6 SEL R14, R14, R27, P2 ;  /* 0x0000001b0e0e6207 */ /* 0x000fe40001000000 */
[----:B------:R-:W-:Y:S02]  /*0f70*/  P2R R27, PR, RZ, 0x40 ;  /* 0x00000040ff1b7803 */ /* 0x000fe40000000000 */
[----:B------:R-:W-:-:S04]  /*0f80*/  ISETP.NE.AND P6, PT, R28, RZ, PT ;  /* 0x000000ff1c00720c */ /* 0x000fc80003fc5270 */
[----:B------:R-:W-:Y:S02]  /*0f90*/  P2R R28, PR, RZ, 0x40 ;  /* 0x00000040ff1c7803 */ /* 0x000fe40000000000 */
[----:B------:R-:W-:-:S04]  /*0fa0*/  ISETP.NE.AND P6, PT, R23, RZ, PT ;  /* 0x000000ff1700720c */ /* 0x000fc80003fc5270 */
[----:B------:R-:W-:Y:S02]  /*0fb0*/  P2R R23, PR, RZ, 0x40 ;  /* 0x00000040ff177803 */ /* 0x000fe40000000000 */
[----:B------:R-:W-:Y:S02]  /*0fc0*/  ISETP.NE.AND P6, PT, R5, RZ, PT ;  /* 0x000000ff0500720c */ /* 0x000fe40003fc5270 */
[----:B------:R-:W0:Y:S01]  /*0fd0*/  S2R R5, SR_TID.X ;  /* 0x0000000000057919 */ /* 0x000e220000002100 */
[----:B------:R-:W1:Y:S01]  /*0fe0*/  S2UR UR5, SR_CgaCtaId ;  /* 0x00000000000579c3 */ /* 0x000e620000008800 */
[----:B------:R-:W-:Y:S02]  /*0ff0*/  P2R R34, PR, RZ, 0x40 ;  /* 0x00000040ff227803 */ /* 0x000fe40000000000 */
[----:B------:R-:W-:Y:S02]  /*1000*/  ISETP.NE.AND P6, PT, R35, RZ, PT ;  /* 0x000000ff2300720c */ /* 0x000fe40003fc5270 */
[----:B------:R-:W-:-:S02]  /*1010*/  P2R R19, PR, RZ, 0x8 ;  /* 0x00000008ff137803 */ /* 0x000fc40000000000 */
[----:B------:R-:W-:Y:S02]  /*1020*/  P2R R35, PR, RZ, 0x40 ;  /* 0x00000040ff237803 */ /* 0x000fe40000000000 */
[----:B------:R-:W-:Y:S01]  /*1030*/  ISETP.NE.AND P6, PT, R6, RZ, PT ;  /* 0x000000ff0600720c */ /* 0x000fe20003fc5270 */
[----:B------:R-:W-:Y:S01]  /*1040*/  UMOV UR4, 0x400 ;  /* 0x0000040000047882 */ /* 0x000fe20000000000 */
[----:B------:R-:W-:Y:S01]  /*1050*/  ISETP.NE.AND P3, PT, R17, RZ, PT ;  /* 0x000000ff1100720c */ /* 0x000fe20003f65270 */
[----:B-1----:R-:W-:Y:S01]  /*1060*/  UPRMT UR4, UR5, 0x654, UR4 ;  /* 0x0000065405047896 */ /* 0x002fe20008000004 */
[----:B0-----:R-:W-:Y:S01]  /*1070*/  IMAD.SHL.U32 R6, R5, 0x20, RZ ;  /* 0x0000002005067824 */ /* 0x001fe200078e00ff */
[----:B------:R-:W-:-:S04]  /*1080*/  SHF.R.U32.HI R17, RZ, 0x5, R5 ;  /* 0x00000005ff117819 */ /* 0x000fc80000011605 */
[----:B------:R-:W-:Y:S02]  /*1090*/  SGXT.U32 R17, R17, 0x2 ;  /* 0x000000021111781a */ /* 0x000fe40000000000 */
[----:B------:R-:W-:-:S04]  /*10a0*/  LOP3.LUT R6, R6, 0x3e0, RZ, 0xc0, !PT ;  /* 0x000003e006067812 */ /* 0x000fc800078ec0ff */
[C---:B------:R-:W-:Y:S02]  /*10b0*/  LOP3.LUT R17, R6.reuse, R17, RZ, 0xfc, !PT ;  /* 0x0000001106117212 */ /* 0x040fe400078efcff */
[----:B------:R-:W-:-:S05]  /*10c0*/  LEA.HI R2, R6, UR4, RZ, 0x1f ;  /* 0x0000000406027c11 */ /* 0x000fca000f8ff8ff */
[----:B------:R-:W-:Y:S01]  /*10d0*/  IMAD R39, R17, 0x4, R2 ;  /* 0x0000000411277824 */ /* 0x000fe200078e0202 */
[----:B------:R-:W-:-:S04]  /*10e0*/  ISETP.NE.AND P2, PT, R18, RZ, PT ;  /* 0x000000ff1200720c */ /* 0x000fc80003f45270 */
[----:B------:R0:W-:Y:S04]  /*10f0*/  STS [R39], R4 ;  /* 0x0000000427007388 */ /* 0x0001e80000000800 */
[----:B------:R-:W-:Y:S04]  /*1100*/  STS [R39+0x10], R11 ;  /* 0x0000100b27007388 */ /* 0x000fe80000000800 */
[----:B------:R-:W-:Y:S04]  /*1110*/  STS [R39+0x20], R9 ;  /* 0x0000200927007388 */ /* 0x000fe80000000800 */
[----:B------:R1:W-:Y:S04]  /*1120*/  STS [R39+0x30], R15 ;  /* 0x0000300f27007388 */ /* 0x0003e80000000800 */
[----:B------:R2:W-:Y:S04]  /*1130*/  STS [R39+0x40], R16 ;  /* 0x0000401027007388 */ /* 0x0005e80000000800 */
[----:B------:R-:W-:Y:S04]  /*1140*/  STS [R39+0x50], R3 ;  /* 0x0000500327007388 */ /* 0x000fe80000000800 */
[----:B------:R-:W-:Y:S04]  /*1150*/  STS [R39+0x60], R42 ;  /* 0x0000602a27007388 */ /* 0x000fe80000000800 */
[----:B------:R3:W-:Y:S01]  /*1160*/  STS [R39+0x70], R14 ;  /* 0x0000700e27007388 */ /* 0x0007e20000000800 */
[----:B------:R-:W-:Y:S01]  /*1170*/  IMAD.SHL.U32 R18, R5, 0x2, RZ ;  /* 0x0000000205127824 */ /* 0x000fe200078e00ff */
[----:B------:R-:W-:Y:S01]  /*1180*/  P2R R32, PR, RZ, 0x20 ;  /* 0x00000020ff207803 */ /* 0x000fe20000000000 */
[----:B------:R-:W-:Y:S01]  /*1190*/  IMAD.SHL.U32 R2, R12, 0x4, RZ ;  /* 0x000000040c027824 */ /* 0x000fe200078e00ff */
[----:B------:R-:W-:Y:S01]  /*11a0*/  BAR.SYNC.DEFER_BLOCKING 0x0 ;  /* 0x0000000000007b1d */ /* 0x000fe20000010000 */
[----:B------:R-:W-:Y:S01]  /*11b0*/  ISETP.NE.AND P5, PT, R29, RZ, PT ;  /* 0x000000ff1d00720c */ /* 0x000fe20003fa5270 */
[----:B------:R-:W-:Y:S01]  /*11c0*/  IMAD.SHL.U32 R29, R5, 0x4, RZ ;  /* 0x00000004051d7824 */ /* 0x000fe200078e00ff */
[----:B------:R-:W-:-:S02]  /*11d0*/  P2R R33, PR, RZ, 0x2 ;  /* 0x00000002ff217803 */ /* 0x000fc40000000000 */
[----:B------:R-:W-:Y:S02]  /*11e0*/  LOP3.LUT R5, R18, 0xf0, RZ, 0xc0, !PT ;  /* 0x000000f012057812 */ /* 0x000fe400078ec0ff */
[----:B------:R-:W-:Y:S02]  /*11f0*/  ISETP.NE.AND P1, PT, R22, RZ, PT ;  /* 0x000000ff1600720c */ /* 0x000fe40003f25270 */
[----:B------:R-:W-:Y:S02]  /*1200*/  P2R R22, PR, RZ, 0x10 ;  /* 0x00000010ff167803 */ /* 0x000fe40000000000 */
[----:B------:R-:W-:Y:S02]  /*1210*/  P2R R36, PR, RZ, 0x40 ;  /* 0x00000040ff247803 */ /* 0x000fe40000000000 */
[----:B------:R-:W-:Y:S02]  /*1220*/  ISETP.NE.AND P6, PT, R10, RZ, PT ;  /* 0x000000ff0a00720c */ /* 0x000fe40003fc5270 */
[----:B------:R-:W-:-:S02]  /*1230*/  ISETP.NE.AND P4, PT, R33, RZ, PT ;  /* 0x000000ff2100720c */ /* 0x000fc40003f85270 */
[----:B------:R-:W-:Y:S01]  /*1240*/  LOP3.LUT R33, R13, 0x1c, R2, 0xf8, !PT ;  /* 0x0000001c0d217812 */ /* 0x000fe200078ef802 */
[----:B------:R-:W-:Y:S01]  /*1250*/  VIADD R2, R5, UR4 ;  /* 0x0000000405027c36 */ /* 0x000fe20008000000 */
[----:B------:R-:W-:Y:S01]  /*1260*/  LOP3.LUT R29, R29, 0x1fc, RZ, 0xc0, !PT ;  /* 0x000001fc1d1d7812 */ /* 0x000fe200078ec0ff */
[----:B0-----:R-:W0:Y:S01]  /*1270*/  LDC.64 R4, c[0x0][0x218] ;  /* 0x00008600ff047b82 */ /* 0x001e220000000a00 */
[----:B------:R-:W-:Y:S02]  /*1280*/  P2R R37, PR, RZ, 0x40 ;  /* 0x00000040ff257803 */ /* 0x000fe40000000000 */
[----:B------:R-:W-:Y:S01]  /*1290*/  ISETP.NE.AND P6, PT, R8, RZ, PT ;  /* 0x000000ff0800720c */ /* 0x000fe20003fc5270 */
[----:B------:R-:W-:Y:S01]  /*12a0*/  IMAD R8, R29, 0x4, R2 ;  /* 0x000000041d087824 */ /* 0x000fe200078e0202 */
[----:B------:R-:W-:-:S04]  /*12b0*/  SHF.R.S32.HI R10, RZ, 0x1f, R33 ;  /* 0x0000001fff0a7819 */ /* 0x000fc80000011421 */
[----:B-1----:R-:W-:Y:S02]  /*12c0*/  LEA.HI R15, R10, R33, RZ, 0x6 ;  /* 0x000000210a0f7211 */ /* 0x002fe400078f30ff */
[----:B------:R-:W1:Y:S01]  /*12d0*/  LDS.128 R8, [R8] ;  /* 0x0000000008087984 */ /* 0x000e620000000c00 */
[----:B------:R-:W-:Y:S02]  /*12e0*/  SHF.R.U32.HI R40, RZ, 0x3, R12 ;  /* 0x00000003ff287819 */ /* 0x000fe4000001160c */
[----:B------:R-:W-:Y:S01]  /*12f0*/  IMAD.SHL.U32 R2, R15, 0x400, RZ ;  /* 0x000004000f027824 */ /* 0x000fe200078e00ff */
[----:B------:R-:W-:Y:S02]  /*1300*/  P2R R38, PR, RZ, 0x40 ;  /* 0x00000040ff267803 */ /* 0x000fe40000000000 */
[----:B------:R-:W-:Y:S02]  /*1310*/  ISETP.NE.AND P6, PT, R26, RZ, PT ;  /* 0x000000ff1a00720c */ /* 0x000fe40003fc5270 */
[----:B--2---:R-:W-:-:S02]  /*1320*/  LOP3.LUT R16, R2, 0xffff0000, RZ, 0xc0, !PT ;  /* 0xffff000002107812 */ /* 0x004fc400078ec0ff */
[----:B------:R-:W-:Y:S02]  /*1330*/  SGXT.U32 R2, R40, 0x4 ;  /* 0x000000042802781a */ /* 0x000fe40000000000 */
[----:B------:R-:W-:Y:S02]  /*1340*/  SEL R0, RZ, 0x1, !P1 ;  /* 0x00000001ff007807 */ /* 0x000fe40004800000 */
[----:B------:R-:W-:Y:S02]  /*1350*/  P2R R26, PR, RZ, 0x40 ;  /* 0x00000040ff1a7803 */ /* 0x000fe40000000000 */
[----:B------:R-:W-:Y:S02]  /*1360*/  ISETP.NE.AND P1, PT, R24, RZ, PT ;  /* 0x000000ff1800720c */ /* 0x000fe40003f25270 */
[----:B------:R-:W-:Y:S02]  /*1370*/  ISETP.NE.AND P6, PT, R25, RZ, PT ;  /* 0x000000ff1900720c */ /* 0x000fe40003fc5270 */
[----:B------:R-:W-:-:S02]  /*1380*/  SEL R24, RZ, 0x1, !P0 ;  /* 0x00000001ff187807 */ /* 0x000fc40004000000 */
[----:B------:R-:W-:Y:S02]  /*1390*/  LOP3.LUT R15, R15, 0xffffffc0, RZ, 0xc0, !PT ;  /* 0xffffffc00f0f7812 */ /* 0x000fe400078ec0ff */
[----:B---3--:R-:W-:Y:S02]  /*13a0*/  LOP3.LUT R14, R7, R2, RZ, 0xfc, !PT ;  /* 0x00000002070e7212 */ /* 0x008fe400078efcff */
[----:B------:R-:W-:Y:S02]  /*13b0*/  ISETP.GE.AND P0, PT, R33, 0x100, PT ;  /* 0x000001002100780c */ /* 0x000fe40003f06270 */
[----:B------:R-:W-:Y:S02]  /*13c0*/  P2R R25, PR, RZ, 0x40 ;  /* 0x00000040ff197803 */ /* 0x000fe40000000000 */
[----:B------:R-:W-:Y:S02]  /*13d0*/  IADD3 R15, R16, R33, -R15 ;  /* 0x00000021100f7210 */ /* 0x000fe40007ffe80f */
[----:B------:R-:W-:-:S03]  /*13e0*/  ISETP.LT.AND P6, PT, R14, 0x400, !P0 ;  /* 0x000004000e00780c */ /* 0x000fc600047c1270 */
[----:B------:R-:W-:-:S04]  /*13f0*/  IMAD R3, R14, 0x40, R15 ;  /* 0x000000400e037824 */ /* 0x000fc800078e020f */
[----:B0-----:R-:W-:-:S06]  /*1400*/  IMAD.WIDE R2, R3, 0x4, R4 ;  /* 0x0000000403027825 */ /* 0x001fcc00078e0204 */
[----:B-1----:R0:W-:Y:S01]  /*1410*/  @P6 STG.E.128 desc[UR6][R2.64], R8 ;  /* 0x0000000802006986 */ /* 0x0021e2000c101d06 */
[----:B------:R-:W-:Y:S02]  /*1420*/  ISETP.NE.AND P6, PT, R25, RZ, PT ;  /* 0x000000ff1900720c */ /* 0x000fe40003fc5270 */
[----:B0-----:R-:W-:-:S04]  /*1430*/  LOP3.LUT R8, R29, 0x200, RZ, 0xfc, !PT ;  /* 0x000002001d087812 */ /* 0x001fc800078efcff */
[----:B------:R-:W-:-:S04]  /*1440*/  SHF.R.U32.HI R8, RZ, 0x1, R8 ;  /* 0x00000001ff087819 */ /* 0x000fc80000011608 */
[----:B------:R-:W-:-:S05]  /*1450*/  LOP3.LUT R8, R8, 0x1f0, RZ, 0xc0, !PT ;  /* 0x000001f008087812 */ /* 0x000fca00078ec0ff */
[----:B------:R-:W-:Y:S01]  /*1460*/  VIADD R8, R8, UR4 ;  /* 0x0000000408087c36 */ /* 0x000fe20008000000 */
[----:B------:R-:W-:-:S03]  /*1470*/  SEL R33, RZ, 0x1, !P6 ;  /* 0x00000001ff217807 */ /* 0x000fc60007000000 */
[----:B------:R-:W-:Y:S01]  /*1480*/  IMAD R8, R29, 0x4, R8 ;  /* 0x000000041d087824 */ /* 0x000fe200078e0208 */
[----:B------:R-:W-:-:S04]  /*1490*/  ISETP.NE.AND P6, PT, R26, RZ, PT ;  /* 0x000000ff1a00720c */ /* 0x000fc80003fc5270 */
[----:B------:R-:W-:Y:S01]  /*14a0*/  SEL R26, RZ, 0x1, !P6 ;  /* 0x00000001ff1a7807 */ /* 0x000fe20007000000 */
[----:B------:R-:W0:Y:S01]  /*14b0*/  LDS.128 R8, [R8+0x800] ;  /* 0x0008000008087984 */ /* 0x000e220000000c00 */
[----:B------:R-:W-:-:S04]  /*14c0*/  ISETP.NE.AND P6, PT, R38, RZ, PT ;  /* 0x000000ff2600720c */ /* 0x000fc80003fc5270 */
[----:B------:R-:W-:Y:S02]  /*14d0*/  SEL R38, RZ, 0x1, !P6 ;  /* 0x00000001ff267807 */ /* 0x000fe40007000000 */
[----:B------:R-:W-:-:S04]  /*14e0*/  ISETP.NE.AND P6, PT, R37, RZ, PT ;  /* 0x000000ff2500720c */ /* 0x000fc80003fc5270 */
[----:B------:R-:W-:Y:S02]  /*14f0*/  SEL R37, RZ, 0x1, !P6 ;  /* 0x00000001ff257807 */ /* 0x000fe40007000000 */
[----:B------:R-:W-:-:S04]  /*1500*/  ISETP.NE.AND P6, PT, R36, RZ, PT ;  /* 0x000000ff2400720c */ /* 0x000fc80003fc5270 */
[----:B------:R-:W-:Y:S02]  /*1510*/  SEL R16, RZ, 0x1, !P6 ;  /* 0x00000001ff107807 */ /* 0x000fe40007000000 */
[----:B------:R-:W-:Y:S02]  /*1520*/  ISETP.NE.AND P6, PT, R35, RZ, PT ;  /* 0x000000ff2300720c */ /* 0x000fe40003fc5270 */
[----:B------:R-:W-:Y:S02]  /*1530*/  LOP3.LUT R14, R14, 0x10, RZ, 0xfc, !PT ;  /* 0x000000100e0e7812 */ /* 0x000fe400078efcff */
[----:B------:R-:W-:Y:S02]  /*1540*/  SEL R25, RZ, 0x1, !P6 ;  /* 0x00000001ff197807 */ /* 0x000fe40007000000 */
[----:B------:R-:W-:Y:S02]  /*1550*/  ISETP.NE.AND P6, PT, R34, RZ, PT ;  /* 0x000000ff2200720c */ /* 0x000fe40003fc5270 */
[----:B------:R-:W-:-:S02]  /*1560*/  ISETP.LT.AND P0, PT, R14, 0x400, !P0 ;  /* 0x000004000e00780c */ /* 0x000fc40004701270 */
[----:B------:R-:W-:Y:S02]  /*1570*/  SEL R34, R0, 0x2, P6 ;  /* 0x0000000200227807 */ /* 0x000fe40003000000 */
[----:B------:R-:W-:Y:S02]  /*1580*/  SEL R0, R38, 0x2, P4 ;  /* 0x0000000226007807 */ /* 0x000fe40002000000 */
[----:B------:R-:W-:Y:S01]  /*1590*/  ISETP.NE.AND P4, PT, R22, RZ, PT ;  /* 0x000000ff1600720c */ /* 0x000fe20003f85270 */
[----:B------:R-:W-:Y:S02]  /*15a0*/  IMAD.SHL.U32 R22, R12, 0x8, RZ ;  /* 0x000000080c167824 */ /* 0x000fe400078e00ff */
[----:B------:R-:W-:-:S03]  /*15b0*/  IMAD R15, R14, 0x40, R15 ;  /* 0x000000400e0f7824 */ /* 0x000fc600078e020f */
[----:B------:R-:W-:Y:S01]  /*15c0*/  LOP3.LUT R22, R13, 0x18, R22, 0xf8, !PT ;  /* 0x000000180d167812 */ /* 0x000fe200078ef816 */
[----:B------:R-:W-:Y:S01]  /*15d0*/  IMAD.WIDE R4, R15, 0x4, R4 ;  /* 0x000000040f047825 */ /* 0x000fe200078e0204 */
[----:B------:R-:W-:Y:S02]  /*15e0*/  SHF.R.U32.HI R12, RZ, 0x2, R12 ;  /* 0x00000002ff0c7819 */ /* 0x000fe4000001160c */
[----:B------:R-:W-:Y:S02]  /*15f0*/  ISETP.NE.AND P6, PT, R23, RZ, PT ;  /* 0x000000ff1700720c */ /* 0x000fe40003fc5270 */
[----:B------:R-:W-:Y:S01]  /*1600*/  SHF.R.S32.HI R13, RZ, 0x1f, R22 ;  /* 0x0000001fff0d7819 */ /* 0x000fe20000011416 */
[----:B0-----:R0:W-:Y:S01]  /*1610*/  @P0 STG.E.128 desc[UR6][R4.64], R8 ;  /* 0x0000000804000986 */ /* 0x0011e2000c101d06 */
[----:B------:R-:W-:Y:S02]  /*1620*/  SGXT.U32 R12, R12, 0x5 ;  /* 0x000000050c0c781a */ /* 0x000fe40000000000 */
[----:B------:R-:W-:Y:S01]  /*1630*/  SEL R24, R24, 0x2, P6 ;  /* 0x0000000218187807 */ /* 0x000fe20003000000 */
[----:B------:R-:W1:Y:S01]  /*1640*/  S2R R23, SR_TID.X ;  /* 0x0000000000177919 */ /* 0x000e620000002100 */
[----:B------:R-:W-:Y:S01]  /*1650*/  LEA.HI R13, R13, R22, RZ, 0x6 ;  /* 0x000000160d0d7211 */ /* 0x000fe200078f30ff */
[----:B------:R-:W-:Y:S01]  /*1660*/  BAR.SYNC.DEFER_BLOCKING 0x0 ;  /* 0x0000000000007b1d */ /* 0x000fe20000010000 */
[----:B------:R-:W-:-:S02]  /*1670*/  ISETP.NE.AND P6, PT, R28, RZ, PT ;  /* 0x000000ff1c00720c */ /* 0x000fc40003fc5270 */
[----:B------:R-:W-:Y:S02]  /*1680*/  SEL R2, R37, 0x2, P3 ;  /* 0x0000000225027807 */ /* 0x000fe40001800000 */
[----:B------:R-:W-:Y:S02]  /*1690*/  ISETP.NE.AND P3, PT, R19, RZ, PT ;  /* 0x000000ff1300720c */ /* 0x000fe40003f65270 */
[----:B------:R-:W-:Y:S02]  /*16a0*/  LOP3.LUT R12, R7, R12, RZ, 0xfc, !PT ;  /* 0x0000000c070c7212 */ /* 0x000fe400078efcff */
[----:B------:R-:W-:Y:S02]  /*16b0*/  SEL R3, R34, 0x3, P2 ;  /* 0x0000000322037807 */ /* 0x000fe40001000000 */
[----:B------:R-:W-:Y:S02]  /*16c0*/  SEL R19, R24, 0x3, P1 ;  /* 0x0000000318137807 */ /* 0x000fe40000800000 */
[----:B------:R-:W-:-:S02]  /*16d0*/  LOP3.LUT R7, R13, 0xffffffc0, RZ, 0xc0, !PT ;  /* 0xffffffc00d077812 */ /* 0x000fc400078ec0ff */
[----:B------:R-:W-:Y:S02]  /*16e0*/  SEL R33, R33, 0x2, P6 ;  /* 0x0000000221217807 */ /* 0x000fe40003000000 */
[----:B------:R-:W-:Y:S02]  /*16f0*/  SEL R26, R26, 0x2, P5 ;  /* 0x000000021a1a7807 */ /* 0x000fe40002800000 */
[----:B------:R-:W-:Y:S02]  /*1700*/  ISETP.NE.AND P2, PT, R21, RZ, PT ;  /* 0x000000ff1500720c */ /* 0x000fe40003f45270 */
[----:B------:R-:W-:Y:S01]  /*1710*/  ISETP.NE.AND P1, PT, R20, RZ, PT ;  /* 0x000000ff1400720c */ /* 0x000fe20003f25270 */
[----:B------:R-:W-:Y:S01]  /*1720*/  IMAD.SHL.U32 R13, R13, 0x400, RZ ;  /* 0x000004000d0d7824 */ /* 0x000fe200078e00ff */
[----:B------:R-:W-:Y:S01]  /*1730*/  SEL R21, R26, 0x3, P2 ;  /* 0x000000031a157807 */ /* 0x000fe20001000000 */
[----:B------:R-:W-:Y:S01]  /*1740*/  IMAD.IADD R7, R22, 0x1, -R7 ;  /* 0x0000000116077824 */ /* 0x000fe200078e0a07 */
[----:B------:R-:W-:-:S02]  /*1750*/  SEL R20, R33, 0x3, P1 ;  /* 0x0000000321147807 */ /* 0x000fc40000800000 */
[----:B------:R-:W-:Y:S02]  /*1760*/  ISETP.NE.AND P1, PT, R31, RZ, PT ;  /* 0x000000ff1f00720c */ /* 0x000fe40003f25270 */
[----:B------:R-:W-:Y:S02]  /*1770*/  ISETP.NE.AND P2, PT, R30, RZ, PT ;  /* 0x000000ff1e00720c */ /* 0x000fe40003f45270 */
[----:B------:R-:W-:Y:S02]  /*1780*/  LOP3.LUT R15, R18, 0xf8, RZ, 0xc0, !PT ;  /* 0x000000f8120f7812 */ /* 0x000fe400078ec0ff */
[----:B------:R-:W-:Y:S01]  /*1790*/  LEA.HI R18, R6, UR4, RZ, 0x1e ;  /* 0x0000000406127c11 */ /* 0x000fe2000f8ff0ff */
[----:B------:R-:W-:Y:S01]  /*17a0*/  IMAD R7, R12, 0x40, R7 ;  /* 0x000000400c077824 */ /* 0x000fe200078e0207 */
[----:B------:R-:W-:Y:S02]  /*17b0*/  LOP3.LUT R6, R13, 0xffff0000, RZ, 0xc0, !PT ;  /* 0xffff00000d067812 */ /* 0x000fe400078ec0ff */
[----:B------:R-:W-:-:S02]  /*17c0*/  ISETP.NE.AND P6, PT, R27, RZ, PT ;  /* 0x000000ff1b00720c */ /* 0x000fc40003fc5270 */
[----:B------:R-:W-:Y:S02]  /*17d0*/  ISETP.NE.AND P5, PT, R32, RZ, PT ;  /* 0x000000ff2000720c */ /* 0x000fe40003fa5270 */
[----:B------:R-:W-:Y:S02]  /*17e0*/  SEL R16, R16, 0x2, P2 ;  /* 0x0000000210107807 */ /* 0x000fe40001000000 */
[----:B------:R-:W-:Y:S01]  /*17f0*/  SEL R25, R25, 0x2, P1 ;  /* 0x0000000219197807 */ /* 0x000fe20000800000 */
[----:B------:R-:W-:Y:S01]  /*1800*/  IMAD.IADD R6, R7, 0x1, R6 ;  /* 0x0000000107067824 */ /* 0x000fe200078e0206 */
[----:B0-----:R-:W-:Y:S01]  /*1810*/  SEL R5, R0, 0x3, P3 ;  /* 0x0000000300057807 */ /* 0x001fe20001800000 */
[----:B------:R-:W-:Y:S01]  /*1820*/  IMAD.IADD R18, R17, 0x1, R18 ;  /* 0x0000000111127824 */ /* 0x000fe200078e0212 */
[----:B------:R-:W-:Y:S02]  /*1830*/  SEL R7, R2, 0x3, P4 ;  /* 0x0000000302077807 */ /* 0x000fe40002000000 */
[----:B------:R-:W-:-:S02]  /*1840*/  SEL R9, R16, 0x3, P5 ;  /* 0x0000000310097807 */ /* 0x000fc40002800000 */
[----:B------:R-:W-:Y:S01]  /*1850*/  SEL R25, R25, 0x3, P6 ;  /* 0x0000000319197807 */ /* 0x000fe20003000000 */
[----:B------:R0:W-:Y:S04]  /*1860*/  STS.U8 [R18], R3 ;  /* 0x0000000312007388 */ /* 0x0001e80000000000 */
[----:B------:R2:W-:Y:S04]  /*1870*/  STS.U8 [R18+0x4], R19 ;  /* 0x0000041312007388 */ /* 0x0005e80000000000 */
[----:B------:R2:W-:Y:S04]  /*1880*/  STS.U8 [R18+0x8], R20 ;  /* 0x0000081412007388 */ /* 0x0005e80000000000 */
[----:B------:R2:W-:Y:S04]  /*1890*/  STS.U8 [R18+0xc], R21 ;  /* 0x00000c1512007388 */ /* 0x0005e80000000000 */
[----:B------:R2:W-:Y:S04]  /*18a0*/  STS.U8 [R18+0x10], R5 ;  /* 0x0000100512007388 */ /* 0x0005e80000000000 */
[----:B------:R2:W-:Y:S04]  /*18b0*/  STS.U8 [R18+0x14], R7 ;  /* 0x0000140712007388 */ /* 0x0005e80000000000 */
[----:B------:R2:W-:Y:S04]  /*18c0*/  STS.U8 [R18+0x18], R9 ;  /* 0x0000180912007388 */ /* 0x0005e80000000000 */
[----:B------:R2:W-:Y:S01]  /*18d0*/  STS.U8 [R18+0x1c], R25 ;  /* 0x00001c1912007388 */ /* 0x0005e20000000000 */
[----:B-1----:R-:W-:Y:S01]  /*18e0*/  IMAD.SHL.U32 R14, R23, 0x8, RZ ;  /* 0x00000008170e7824 */ /* 0x002fe200078e00ff */
[----:B------:R-:W-:Y:S01]  /*18f0*/  BAR.SYNC.DEFER_BLOCKING 0x0 ;  /* 0x0000000000007b1d */ /* 0x000fe20000010000 */
[----:B------:R-:W-:-:S03]  /*1900*/  ISETP.GE.AND P0, PT, R12, 0x400, PT ;  /* 0x000004000c00780c */ /* 0x000fc60003f06270 */
[----:B------:R-:W-:Y:S02]  /*1910*/  LOP3.LUT R14, R14, 0x3f8, RZ, 0xc0, !PT ;  /* 0x000003f80e0e7812 */ /* 0x000fe400078ec0ff */
[----:B------:R-:W-:Y:S02]  /*1920*/  ISETP.LT.AND P0, PT, R22, 0x100, !P0 ;  /* 0x000001001600780c */ /* 0x000fe40004701270 */
[----:B------:R-:W-:Y:S01]  /*1930*/  IADD3 R14, R14, UR4, R15 ;  /* 0x000000040e0e7c10 */ /* 0x000fe2000fffe00f */
[----:B------:R-:W-:Y:S02]  /*1940*/  ULDC.64 UR4, c[0x0][0x220] ;  /* 0x0000880000047ab9 */ /* 0x000fe40000000a00 */
[----:B------:R-:W-:-:S04]  /*1950*/  IADD3 R2, P1, R6, UR4, RZ ;  /* 0x0000000406027c10 */ /* 0x000fc8000ff3e0ff */
[----:B0-----:R-:W-:-:S04]  /*1960*/  LEA.HI.X.SX32 R3, R6, UR5, 0x1, P1 ;  /* 0x0000000506037c11 */ /* 0x001fc800088f0eff */
[----:B--2---:R-:W-:Y:S05]  /*1970*/  @!P0 EXIT ;  /* 0x000000000000894d */ /* 0x004fea0003800000 */
[----:B------:R-:W0:Y:S04]  /*1980*/  LDS.64 R14, [R14] ;  /* 0x000000000e0e7984 */ /* 0x000e280000000a00 */
[----:B0-----:R-:W-:Y:S01]  /*1990*/  STG.E.64 desc[UR6][R2.64], R14 ;  /* 0x0000000e02007986 */ /* 0x001fe2000c101b06 */
[----:B------:R-:W-:Y:S05]  /*19a0*/  EXIT ;  /* 0x000000000000794d */ /* 0x000fea0003800000 */
.L_x_0:
[----:B------:R-:W-:-:S00]  /*19b0*/  BRA `(.L_x_0) ;  /* 0xfffffffc00fc7947 */ /* 0x000fc0000383ffff */
[----:B------:R-:W-:-:S00]  /*19c0*/  NOP ;  /* 0x0000000000007918 */ /* 0x000fc00000000000 */
        /* <DEDUP_REMOVED lines=11> */
.L_x_1:


//--------------------- .nv.shared.triton_poi_fused_max_pool2d_with_indices_11 --------------------------
	.section	.nv.shared.triton_poi_fused_max_pool2d_with_indices_11,"aw",@nobits
	.sectionflags	@""
	.align	16
	.zero		1024


//--------------------- .nv.constant0.triton_poi_fused_max_pool2d_with_indices_11 --------------------------
	.section	.nv.constant0.triton_poi_fused_max_pool2d_with_indices_11,"a",@progbits
	.sectionflags	@""
	.align	4
.nv.constant0.triton_poi_fused_max_pool2d_with_indices_11:
	.zero		560
